	.headerflags	@"EF_CUDA_TEXMODE_UNIFIED EF_CUDA_64BIT_ADDRESS EF_CUDA_ACCELERATORS EF_CUDA_SM90 EF_CUDA_VIRTUAL_SM(EF_CUDA_SM90)"
	.elftype	@"ET_EXEC"


//--------------------- .nv.info                  --------------------------
	.section	.nv.info,"",@"SHT_CUDA_INFO"
	.align	4


	//----- nvinfo : EIATTR_REGCOUNT
	.align		4
        /*0000*/ 	.byte	0x04, 0x2f
        /*0002*/ 	.short	(.L_3 - .L_2)
	.align		4
.L_2:
        /*0004*/ 	.word	index@(triton_poi_fused__native_batch_norm_legit_no_training_cat_relu_59)
        /*0008*/ 	.word	0x00000017


	//----- nvinfo : EIATTR_MIN_STACK_SIZE
	.align		4
.L_3:
        /*000c*/ 	.byte	0x04, 0x12
        /*000e*/ 	.short	(.L_5 - .L_4)
	.align		4
.L_4:
        /*0010*/ 	.word	index@(triton_poi_fused__native_batch_norm_legit_no_training_cat_relu_59)
        /*0014*/ 	.word	0x00000000


	//----- nvinfo : EIATTR_FRAME_SIZE
	.align		4
.L_5:
        /*0018*/ 	.byte	0x04, 0x11
        /*001a*/ 	.short	(.L_7 - .L_6)
	.align		4
.L_6:
        /*001c*/ 	.word	index@(triton_poi_fused__native_batch_norm_legit_no_training_cat_relu_59)
        /*0020*/ 	.word	0x00000000


	//----- nvinfo : EIATTR_MIN_STACK_SIZE
	.align		4
.L_7:
        /*0024*/ 	.byte	0x04, 0x12
        /*0026*/ 	.short	(.L_9 - .L_8)
	.align		4
.L_8:
        /*0028*/ 	.word	index@(triton_poi_fused__native_batch_norm_legit_no_training_cat_relu_59)
        /*002c*/ 	.word	0x00000000
.L_9:


//--------------------- .nv.info.triton_poi_fused__native_batch_norm_legit_no_training_cat_relu_59 --------------------------
	.section	.nv.info.triton_poi_fused__native_batch_norm_legit_no_training_cat_relu_59,"",@"SHT_CUDA_INFO"
	.sectionflags	@""
	.align	4


	//----- nvinfo : EIATTR_CUDA_API_VERSION
	.align		4
        /*0000*/ 	.byte	0x04, 0x37
        /*0002*/ 	.short	(.L_11 - .L_10)
.L_10:
        /*0004*/ 	.word	0x0000007c


	//----- nvinfo : EIATTR_KPARAM_INFO
	.align		4
.L_11:
        /*0008*/ 	.byte	0x04, 0x17
        /*000a*/ 	.short	(.L_13 - .L_12)
.L_12:
        /*000c*/ 	.word	0x00000000
        /*0010*/ 	.short	0x0008
        /*0012*/ 	.short	0x0040
        /*0014*/ 	.byte	0x00, 0xf0, 0x11, 0x00


	//----- nvinfo : EIATTR_KPARAM_INFO
	.align		4
.L_13:
        /*0018*/ 	.byte	0x04, 0x17
        /*001a*/ 	.short	(.L_15 - .L_14)
.L_14:
        /*001c*/ 	.word	0x00000000
        /*0020*/ 	.short	0x0007
        /*0022*/ 	.short	0x0038
        /*0024*/ 	.byte	0x00, 0xf4, 0x21, 0x00


	//----- nvinfo : EIATTR_KPARAM_INFO
	.align		4
.L_15:
        /*0028*/ 	.byte	0x04, 0x17
        /*002a*/ 	.short	(.L_17 - .L_16)
.L_16:
        /*002c*/ 	.word	0x00000000
        /*0030*/ 	.short	0x0006
        /*0032*/ 	.short	0x0030
        /*0034*/ 	.byte	0x00, 0xf4, 0x21, 0x00


	//----- nvinfo : EIATTR_KPARAM_INFO
	.align		4
.L_17:
        /*0038*/ 	.byte	0x04, 0x17
        /*003a*/ 	.short	(.L_19 - .L_18)
.L_18:
        /*003c*/ 	.word	0x00000000
        /*0040*/ 	.short	0x0005
        /*0042*/ 	.short	0x0028
        /*0044*/ 	.byte	0x00, 0xf4, 0x21, 0x00


	//----- nvinfo : EIATTR_KPARAM_INFO
	.align		4
.L_19:
        /*0048*/ 	.byte	0x04, 0x17
        /*004a*/ 	.short	(.L_21 - .L_20)
.L_20:
        /*004c*/ 	.word	0x00000000
        /*0050*/ 	.short	0x0004
        /*0052*/ 	.short	0x0020
        /*0054*/ 	.byte	0x00, 0xf4, 0x21, 0x00


	//----- nvinfo : EIATTR_KPARAM_INFO
	.align		4
.L_21:
        /*0058*/ 	.byte	0x04, 0x17
        /*005a*/ 	.short	(.L_23 - .L_22)
.L_22:
        /*005c*/ 	.word	0x00000000
        /*0060*/ 	.short	0x0003
        /*0062*/ 	.short	0x0018
        /*0064*/ 	.byte	0x00, 0xf4, 0x21, 0x00


	//----- nvinfo : EIATTR_KPARAM_INFO
	.align		4
.L_23:
        /*0068*/ 	.byte	0x04, 0x17
        /*006a*/ 	.short	(.L_25 - .L_24)
.L_24:
        /*006c*/ 	.word	0x00000000
        /*0070*/ 	.short	0x0002
        /*0072*/ 	.short	0x0010
        /*0074*/ 	.byte	0x00, 0xf4, 0x21, 0x00


	//----- nvinfo : EIATTR_KPARAM_INFO
	.align		4
.L_25:
        /*0078*/ 	.byte	0x04, 0x17
        /*007a*/ 	.short	(.L_27 - .L_26)
.L_26:
        /*007c*/ 	.word	0x00000000
        /*0080*/ 	.short	0x0001
        /*0082*/ 	.short	0x0008
        /*0084*/ 	.byte	0x00, 0xf4, 0x21, 0x00


	//----- nvinfo : EIATTR_KPARAM_INFO
	.align		4
.L_27:
        /*0088*/ 	.byte	0x04, 0x17
        /*008a*/ 	.short	(.L_29 - .L_28)
.L_28:
        /*008c*/ 	.word	0x00000000
        /*0090*/ 	.short	0x0000
        /*0092*/ 	.short	0x0000
        /*0094*/ 	.byte	0x00, 0xf4, 0x21, 0x00


	//----- nvinfo : EIATTR_SPARSE_MMA_MASK
	.align		4
.L_29:
        /*0098*/ 	.byte	0x03, 0x50
        /*009a*/ 	.short	0x0000


	//----- nvinfo : EIATTR_MAXREG_COUNT
	.align		4
        /*009c*/ 	.byte	0x03, 0x1b
        /*009e*/ 	.short	0x00ff


	//----- nvinfo : EIATTR_EXIT_INSTR_OFFSETS
	.align		4
        /*00a0*/ 	.byte	0x04, 0x1c
        /*00a2*/ 	.short	(.L_31 - .L_30)


	//   ....[0]....
.L_30:
        /*00a4*/ 	.word	0x00000510


	//   ....[1]....
        /*00a8*/ 	.word	0x00000530


	//----- nvinfo : EIATTR_REQNTID
	.align		4
.L_31:
        /*00ac*/ 	.byte	0x04, 0x10
        /*00ae*/ 	.short	(.L_33 - .L_32)
.L_32:
        /*00b0*/ 	.word	0x00000080
        /*00b4*/ 	.word	0x00000001
        /*00b8*/ 	.word	0x00000001


	//----- nvinfo : EIATTR_CBANK_PARAM_SIZE
	.align		4
.L_33:
        /*00bc*/ 	.byte	0x03, 0x19
        /*00be*/ 	.short	0x0044


	//----- nvinfo : EIATTR_PARAM_CBANK
	.align		4
        /*00c0*/ 	.byte	0x04, 0x0a
        /*00c2*/ 	.short	(.L_35 - .L_34)
	.align		4
.L_34:
        /*00c4*/ 	.word	index@(.nv.constant0.triton_poi_fused__native_batch_norm_legit_no_training_cat_relu_59)
        /*00c8*/ 	.short	0x0210
        /*00ca*/ 	.short	0x0044


	//----- nvinfo : EIATTR_SW_WAR
	.align		4
.L_35:
        /*00cc*/ 	.byte	0x04, 0x36
        /*00ce*/ 	.short	(.L_37 - .L_36)
.L_36:
        /*00d0*/ 	.word	0x00000008
.L_37:


//--------------------- .nv.callgraph             --------------------------
	.section	.nv.callgraph,"",@"SHT_CUDA_CALLGRAPH"
	.align	4
	.sectionentsize	8
	.align		4
        /*0000*/ 	.word	0x00000000
	.align		4
        /*0004*/ 	.word	0xffffffff
	.align		4
        /*0008*/ 	.word	0x00000000
	.align		4
        /*000c*/ 	.word	0xfffffffe
	.align		4
        /*0010*/ 	.word	0x00000000
	.align		4
        /*0014*/ 	.word	0xfffffffd
	.align		4
        /*0018*/ 	.word	0x00000000
	.align		4
        /*001c*/ 	.word	0xfffffffc


//--------------------- .nv.constant4             --------------------------
	.section	.nv.constant4,"a",@progbits
	.align	8
	.align		8
.nv.constant4:
        /*0000*/ 	.dword	_$_str
	.align		8
        /*0008*/ 	.dword	_$_str_$_2


//--------------------- .text.triton_poi_fused__native_batch_norm_legit_no_training_cat_relu_59 --------------------------
	.section	.text.triton_poi_fused__native_batch_norm_legit_no_training_cat_relu_59,"ax",@progbits
	.align	128
        .global         triton_poi_fused__native_batch_norm_legit_no_training_cat_relu_59
        .type           triton_poi_fused__native_batch_norm_legit_no_training_cat_relu_59,@function
        .size           triton_poi_fused__native_batch_norm_legit_no_training_cat_relu_59,(.L_x_1 - triton_poi_fused__native_batch_norm_legit_no_training_cat_relu_59)
        .other          triton_poi_fused__native_batch_norm_legit_no_training_cat_relu_59,@"STO_CUDA_ENTRY STV_DEFAULT"
triton_poi_fused__native_batch_norm_legit_no_training_cat_relu_59:
.text.triton_poi_fused__native_batch_norm_legit_no_training_cat_relu_59:
[----:B------:R-:W0:Y:S01]  /*0000*/  LDC R1, c[0x0][0x28] ;  /* 0x00000a00ff017b82 */ /* 0x000e220000000800 */
[----:B------:R-:W1:Y:S07]  /*0010*/  S2R R2, SR_TID.X ;  /* 0x0000000000027919 */ /* 0x000e6e0000002100 */
[----:B------:R-:W2:Y:S01]  /*0020*/  LDC.64 R14, c[0x0][0x228] ;  /* 0x00008a00ff0e7b82 */ /* 0x000ea20000000a00 */
[----:B------:R-:W-:Y:S01]  /*0030*/  IMAD.MOV.U32 R4, RZ, RZ, RZ ;  /* 0x000000ffff047224 */ /* 0x000fe200078e00ff */
[----:B------:R-:W-:Y:S01]  /*0040*/  ULDC.64 UR4, c[0x0][0x208] ;  /* 0x0000820000047ab9 */ /* 0x000fe20000000a00 */
[----:B------:R-:W3:Y:S01]  /*0050*/  S2R R3, SR_CTAID.X ;  /* 0x0000000000037919 */ /* 0x000ee20000002500 */
[----:B------:R-:W-:-:S04]  /*0060*/  ULDC.64 UR6, c[0x0][0x218] ;  /* 0x0000860000067ab9 */ /* 0x000fc80000000a00 */
[----:B------:R-:W4:Y:S08]  /*0070*/  LDC.64 R12, c[0x0][0x210] ;  /* 0x00008400ff0c7b82 */ /* 0x000f300000000a00 */
[----:B------:R-:W5:Y:S08]  /*0080*/  LDC.64 R10, c[0x0][0x220] ;  /* 0x00008800ff0a7b82 */ /* 0x000f700000000a00 */
[----:B------:R-:W4:Y:S01]  /*0090*/  LDC.64 R8, c[0x0][0x230] ;  /* 0x00008c00ff087b82 */ /* 0x000f220000000a00 */
[----:B-1----:R-:W-:-:S05]  /*00a0*/  LOP3.LUT R2, R2, 0x7f, RZ, 0xc0, !PT ;  /* 0x0000007f02027812 */ /* 0x002fca00078ec0ff */
[----:B---3--:R-:W-:-:S05]  /*00b0*/  IMAD R3, R3, 0x80, R2 ;  /* 0x0000008003037824 */ /* 0x008fca00078e0202 */
[----:B------:R-:W-:Y:S02]  /*00c0*/  SHF.R.S32.HI R2, RZ, 0x1f, R3 ;  /* 0x0000001fff027819 */ /* 0x000fe40000011403 */
[----:B------:R-:W-:Y:S02]  /*00d0*/  ISETP.GE.AND P0, PT, R3, 0x1250, PT ;  /* 0x000012500300780c */ /* 0x000fe40003f06270 */
[----:B------:R-:W-:-:S04]  /*00e0*/  LEA.HI R6, R2, R3, RZ, 0x2 ;  /* 0x0000000302067211 */ /* 0x000fc800078f10ff */
[----:B------:R-:W-:-:S05]  /*00f0*/  SHF.R.S32.HI R5, RZ, 0x2, R6 ;  /* 0x00000002ff057819 */ /* 0x000fca0000011406 */
[----:B------:R-:W-:-:S05]  /*0100*/  IMAD.HI R0, R5, -0x2053e08b, R4 ;  /* 0xdfac1f7505007827 */ /* 0x000fca00078e0204 */
[----:B------:R-:W-:-:S04]  /*0110*/  SHF.R.U32.HI R7, RZ, 0x1f, R0 ;  /* 0x0000001fff077819 */ /* 0x000fc80000011600 */
[----:B------:R-:W-:Y:S01]  /*0120*/  LEA.HI.SX32 R7, R0, R7, 0x18 ;  /* 0x0000000700077211 */ /* 0x000fe200078fc2ff */
[----:B------:R-:W-:-:S04]  /*0130*/  IMAD.MOV.U32 R0, RZ, RZ, RZ ;  /* 0x000000ffff007224 */ /* 0x000fc800078e00ff */
[----:B------:R-:W-:-:S04]  /*0140*/  IMAD R7, R7, -0x125, R5 ;  /* 0xfffffedb07077824 */ /* 0x000fc800078e0205 */
[----:B--2---:R-:W-:Y:S01]  /*0150*/  IMAD.WIDE R14, R7, 0x4, R14 ;  /* 0x00000004070e7825 */ /* 0x004fe200078e020e */
[----:B------:R-:W-:-:S04]  /*0160*/  HFMA2.MMA R2, -RZ, RZ, 0, 0 ;  /* 0x00000000ff027435 */ /* 0x000fc800000001ff */
[----:B------:R1:W2:Y:S01]  /*0170*/  @!P0 LDG.E.EL R0, desc[UR4][R14.64] ;  /* 0x000000040e008981 */ /* 0x0002a2000c2e1900 */
[C---:B------:R-:W-:Y:S02]  /*0180*/  ISETP.GE.AND P1, PT, R7.reuse, 0x119, PT ;  /* 0x000001190700780c */ /* 0x040fe40003f26270 */
[----:B------:R-:W-:Y:S02]  /*0190*/  ISETP.GT.AND P3, PT, R7, 0x118, !P0 ;  /* 0x000001180700780c */ /* 0x000fe40004764270 */
[C---:B------:R-:W-:Y:S01]  /*01a0*/  ISETP.LT.AND P2, PT, R3.reuse, 0x1250, !P1 ;  /* 0x000012500300780c */ /* 0x040fe20004f41270 */
[----:B------:R-:W-:-:S04]  /*01b0*/  IMAD.HI R2, R3, -0x2053e08b, R2 ;  /* 0xdfac1f7503027827 */ /* 0x000fc800078e0202 */
[----:B-1----:R-:W-:Y:S01]  /*01c0*/  IMAD.SHL.U32 R15, R7, 0x4, RZ ;  /* 0x00000004070f7824 */ /* 0x002fe200078e00ff */
[----:B------:R-:W-:-:S04]  /*01d0*/  SHF.R.U32.HI R5, RZ, 0x1f, R2 ;  /* 0x0000001fff057819 */ /* 0x000fc80000011602 */
[----:B------:R-:W-:Y:S02]  /*01e0*/  LEA.HI.SX32 R17, R2, R5, 0x16 ;  /* 0x0000000502117211 */ /* 0x000fe400078fb2ff */
[----:B------:R-:W-:Y:S01]  /*01f0*/  LOP3.LUT R2, R6, 0xfffffffc, RZ, 0xc0, !PT ;  /* 0xfffffffc06027812 */ /* 0x000fe200078ec0ff */
[----:B------:R-:W1:Y:S02]  /*0200*/  LDC.64 R4, c[0x0][0x238] ;  /* 0x00008e00ff047b82 */ /* 0x000e640000000a00 */
[----:B------:R-:W-:Y:S02]  /*0210*/  IMAD R14, R17, 0x30, RZ ;  /* 0x00000030110e7824 */ /* 0x000fe400078e02ff */
[----:B------:R-:W-:Y:S02]  /*0220*/  IMAD.IADD R2, R3, 0x1, -R2 ;  /* 0x0000000103027824 */ /* 0x000fe400078e0a02 */
[----:B------:R-:W-:-:S03]  /*0230*/  IMAD R6, R17, -0x494, R3 ;  /* 0xfffffb6c11067824 */ /* 0x000fc600078e0203 */
[----:B------:R-:W-:Y:S01]  /*0240*/  SHF.R.S32.HI R16, RZ, 0x1f, R2 ;  /* 0x0000001fff107819 */ /* 0x000fe20000011402 */
[----:B------:R-:W-:Y:S01]  /*0250*/  IMAD R17, R17, 0x464, R6 ;  /* 0x0000046411117824 */ /* 0x000fe200078e0206 */
[--C-:B------:R-:W-:Y:S02]  /*0260*/  IADD3 R2, P4, P5, R15, R2, R14.reuse ;  /* 0x000000020f027210 */ /* 0x100fe40007d9e00e */
[----:B------:R-:W-:Y:S02]  /*0270*/  SHF.R.S32.HI R14, RZ, 0x1f, R14 ;  /* 0x0000001fff0e7819 */ /* 0x000fe4000001140e */
[----:B------:R-:W-:Y:S02]  /*0280*/  SHF.R.S32.HI R15, RZ, 0x1f, R15 ;  /* 0x0000001fff0f7819 */ /* 0x000fe4000001140f */
[----:B------:R-:W-:Y:S02]  /*0290*/  MOV R6, RZ ;  /* 0x000000ff00067202 */ /* 0x000fe40000000f00 */
[----:B------:R-:W-:Y:S01]  /*02a0*/  IADD3.X R15, R15, R16, R14, P4, P5 ;  /* 0x000000100f0f7210 */ /* 0x000fe200027ea40e */
[----:B----4-:R-:W-:Y:S01]  /*02b0*/  IMAD.WIDE R16, R17, 0x4, R12 ;  /* 0x0000000411107825 */ /* 0x010fe200078e020c */
[----:B------:R-:W-:-:S04]  /*02c0*/  LEA R18, P4, R2, UR6, 0x2 ;  /* 0x0000000602127c11 */ /* 0x000fc8000f8810ff */
[----:B------:R-:W-:Y:S01]  /*02d0*/  LEA.HI.X R19, R2, UR7, R15, 0x2, P4 ;  /* 0x0000000702137c11 */ /* 0x000fe2000a0f140f */
[----:B------:R-:W-:Y:S01]  /*02e0*/  IMAD.MOV.U32 R2, RZ, RZ, RZ ;  /* 0x000000ffff027224 */ /* 0x000fe200078e00ff */
[----:B------:R-:W3:Y:S01]  /*02f0*/  @P2 LDG.E R6, desc[UR4][R16.64] ;  /* 0x0000000410062981 */ /* 0x000ee2000c1e1900 */
[----:B------:R-:W-:Y:S02]  /*0300*/  IMAD.MOV.U32 R12, RZ, RZ, RZ ;  /* 0x000000ffff0c7224 */ /* 0x000fe400078e00ff */
[C---:B-----5:R-:W-:Y:S02]  /*0310*/  IMAD.WIDE R10, R7.reuse, 0x4, R10 ;  /* 0x00000004070a7825 */ /* 0x060fe400078e020a */
[----:B------:R-:W4:Y:S02]  /*0320*/  @P3 LDG.E R2, desc[UR4][R18.64+-0x1190] ;  /* 0xffee700412023981 */ /* 0x000f24000c1e1900 */
[C---:B0-----:R-:W-:Y:S02]  /*0330*/  IMAD.WIDE R14, R7.reuse, 0x4, R8 ;  /* 0x00000004070e7825 */ /* 0x041fe400078e0208 */
[----:B------:R0:W5:Y:S01]  /*0340*/  @!P0 LDG.E.EL R12, desc[UR4][R10.64] ;  /* 0x000000040a0c8981 */ /* 0x000162000c2e1900 */
[----:B------:R-:W0:Y:S01]  /*0350*/  LDC.64 R8, c[0x0][0x240] ;  /* 0x00009000ff087b82 */ /* 0x000e220000000a00 */
[----:B-1----:R-:W-:Y:S01]  /*0360*/  IMAD.WIDE R4, R7, 0x4, R4 ;  /* 0x0000000407047825 */ /* 0x002fe200078e0204 */
[----:B------:R-:W-:-:S03]  /*0370*/  HFMA2.MMA R7, -RZ, RZ, 0, 0 ;  /* 0x00000000ff077435 */ /* 0x000fc600000001ff */
[----:B------:R-:W-:-:S06]  /*0380*/  IMAD.MOV.U32 R20, RZ, RZ, RZ ;  /* 0x000000ffff147224 */ /* 0x000fcc00078e00ff */
[----:B------:R1:W5:Y:S04]  /*0390*/  @!P0 LDG.E.EL R20, desc[UR4][R4.64] ;  /* 0x0000000404148981 */ /* 0x000368000c2e1900 */
[----:B------:R0:W5:Y:S02]  /*03a0*/  @!P0 LDG.E.EL R7, desc[UR4][R14.64] ;  /* 0x000000040e078981 */ /* 0x000164000c2e1900 */
[----:B0-----:R-:W-:Y:S01]  /*03b0*/  MOV R10, 0x3e800000 ;  /* 0x3e800000000a7802 */ /* 0x001fe20000000f00 */
[----:B-1----:R-:W0:Y:S01]  /*03c0*/  LDC.64 R4, c[0x0][0x248] ;  /* 0x00009200ff047b82 */ /* 0x002e220000000a00 */
[----:B------:R-:W-:-:S04]  /*03d0*/  IMAD.WIDE R8, R3, 0x4, R8 ;  /* 0x0000000403087825 */ /* 0x000fc800078e0208 */
[----:B0-----:R-:W-:-:S04]  /*03e0*/  IMAD.WIDE R4, R3, 0x4, R4 ;  /* 0x0000000403047825 */ /* 0x001fc800078e0204 */
[----:B--2---:R-:W-:-:S04]  /*03f0*/  FADD R0, R0, 9.9999997473787516356e-06 ;  /* 0x3727c5ac00007421 */ /* 0x004fc80000000000 */
[----:B------:R-:W0:Y:S02]  /*0400*/  MUFU.SQRT R13, R0 ;  /* 0x00000000000d7308 */ /* 0x000e240000002000 */
[C---:B0-----:R-:W-:Y:S02]  /*0410*/  FSETP.GT.AND P4, PT, R13.reuse, 8.50705917302346158658e+37, PT ;  /* 0x7e8000000d00780b */ /* 0x041fe40003f84000 */
[----:B------:R-:W-:-:S11]  /*0420*/  FSETP.GEU.AND P5, PT, R13, 1.175494350822287508e-38, PT ;  /* 0x008000000d00780b */ /* 0x000fd60003fae000 */
[----:B------:R-:W-:-:S04]  /*0430*/  @P4 FMUL R13, R13, 0.25 ;  /* 0x3e8000000d0d4820 */ /* 0x000fc80000400000 */
[----:B------:R-:W-:-:S06]  /*0440*/  @!P5 FMUL R13, R13, 16777216 ;  /* 0x4b8000000d0dd820 */ /* 0x000fcc0000400000 */
[----:B------:R-:W0:Y:S01]  /*0450*/  MUFU.RCP R13, R13 ;  /* 0x0000000d000d7308 */ /* 0x000e220000001000 */
[----:B---3--:R-:W-:Y:S02]  /*0460*/  SEL R11, R6, RZ, P2 ;  /* 0x000000ff060b7207 */ /* 0x008fe40001000000 */
[----:B------:R-:W-:Y:S02]  /*0470*/  FSEL R6, R10, 1, P4 ;  /* 0x3f8000000a067808 */ /* 0x000fe40002000000 */
[----:B----4-:R-:W-:-:S03]  /*0480*/  @P1 SEL R11, R2, RZ, P3 ;  /* 0x000000ff020b1207 */ /* 0x010fc60001800000 */
[----:B------:R-:W-:Y:S02]  /*0490*/  @!P5 FMUL R6, R6, 16777216 ;  /* 0x4b8000000606d820 */ /* 0x000fe40000400000 */
[----:B-----5:R-:W-:Y:S02]  /*04a0*/  FADD R12, R11, -R12 ;  /* 0x8000000c0b0c7221 */ /* 0x020fe40000000000 */
[----:B0-----:R-:W-:-:S04]  /*04b0*/  FMUL R15, R13, R6 ;  /* 0x000000060d0f7220 */ /* 0x001fc80000400000 */
[----:B------:R-:W-:Y:S01]  /*04c0*/  FMUL R15, R12, R15 ;  /* 0x0000000f0c0f7220 */ /* 0x000fe20000400000 */
[----:B------:R0:W-:Y:S03]  /*04d0*/  @!P0 STG.E desc[UR4][R8.64], R11 ;  /* 0x0000000b08008986 */ /* 0x0001e6000c101904 */
[----:B------:R-:W-:-:S05]  /*04e0*/  FFMA R7, R15, R7, R20 ;  /* 0x000000070f077223 */ /* 0x000fca0000000014 */
[----:B------:R-:W-:-:S04]  /*04f0*/  FSETP.GEU.AND P1, PT, R7, RZ, PT ;  /* 0x000000ff0700720b */ /* 0x000fc80003f2e000 */
[----:B------:R-:W-:Y:S01]  /*0500*/  FSEL R7, R7, RZ, P1 ;  /* 0x000000ff07077208 */ /* 0x000fe20000800000 */
[----:B0-----:R-:W-:Y:S08]  /*0510*/  @P0 EXIT ;  /* 0x000000000000094d */ /* 0x001ff00003800000 */
[----:B------:R-:W-:Y:S01]  /*0520*/  STG.E desc[UR4][R4.64], R7 ;  /* 0x0000000704007986 */ /* 0x000fe2000c101904 */
[----:B------:R-:W-:Y:S05]  /*0530*/  EXIT ;  /* 0x000000000000794d */ /* 0x000fea0003800000 */
.L_x_0:
[----:B------:R-:W-:-:S00]  /*0540*/  BRA `(.L_x_0) ;  /* 0xfffffffc00fc7947 */ /* 0x000fc0000383ffff */
[----:B------:R-:W-:-:S00]  /*0550*/  NOP ;  /* 0x0000000000007918 */ /* 0x000fc00000000000 */
        /* <DEDUP_REMOVED lines=10> */
.L_x_1:


//--------------------- .nv.global.init           --------------------------
	.section	.nv.global.init,"aw",@progbits
.nv.global.init:
	.type		_$_str,@object
	.size		_$_str,(_$_str_$_2 - _$_str)
_$_str:
        /*0000*/ 	.byte	0x5f, 0x5f, 0x43, 0x55, 0x44, 0x41, 0x5f, 0x46, 0x54, 0x5a, 0x00
	.type		_$_str_$_2,@object
	.size		_$_str_$_2,(.L_1 - _$_str_$_2)
_$_str_$_2:
        /*000b*/ 	.byte	0x5f, 0x5f, 0x43, 0x55, 0x44, 0x41, 0x5f, 0x50, 0x52, 0x45, 0x43, 0x5f, 0x53, 0x51, 0x52, 0x54
        /*001b*/ 	.byte	0x00
.L_1:


//--------------------- .nv.constant0.triton_poi_fused__native_batch_norm_legit_no_training_cat_relu_59 --------------------------
	.section	.nv.constant0.triton_poi_fused__native_batch_norm_legit_no_training_cat_relu_59,"a",@progbits
	.sectionflags	@""
	.align	4
.nv.constant0.triton_poi_fused__native_batch_norm_legit_no_training_cat_relu_59:
	.zero		596
